//
// Generated by NVIDIA NVVM Compiler
//
// Compiler Build ID: CL-36424714
// Cuda compilation tools, release 13.0, V13.0.88
// Based on NVVM 20.0.0
//

.version 9.0
.target sm_100
.address_size 64

	// .globl	_Z15innerJoinKernelPKcS0_Piiii

.visible .entry _Z15innerJoinKernelPKcS0_Piiii(
	.param .u64 .ptr .align 1 _Z15innerJoinKernelPKcS0_Piiii_param_0,
	.param .u64 .ptr .align 1 _Z15innerJoinKernelPKcS0_Piiii_param_1,
	.param .u64 .ptr .align 1 _Z15innerJoinKernelPKcS0_Piiii_param_2,
	.param .u32 _Z15innerJoinKernelPKcS0_Piiii_param_3,
	.param .u32 _Z15innerJoinKernelPKcS0_Piiii_param_4,
	.param .u32 _Z15innerJoinKernelPKcS0_Piiii_param_5
)
{
	.reg .pred 	%p<7>;
	.reg .b16 	%rs<3>;
	.reg .b32 	%r<24>;
	.reg .b64 	%rd<13>;

	ld.param.u64 	%rd3, [_Z15innerJoinKernelPKcS0_Piiii_param_0];
	ld.param.u64 	%rd4, [_Z15innerJoinKernelPKcS0_Piiii_param_1];
	ld.param.u64 	%rd5, [_Z15innerJoinKernelPKcS0_Piiii_param_2];
	ld.param.u32 	%r9, [_Z15innerJoinKernelPKcS0_Piiii_param_3];
	ld.param.u32 	%r10, [_Z15innerJoinKernelPKcS0_Piiii_param_4];
	ld.param.u32 	%r8, [_Z15innerJoinKernelPKcS0_Piiii_param_5];
	mov.u32 	%r11, %ctaid.x;
	mov.u32 	%r12, %ntid.x;
	mov.u32 	%r13, %tid.x;
	mad.lo.s32 	%r1, %r11, %r12, %r13;
	mov.u32 	%r14, %ctaid.y;
	mov.u32 	%r15, %ntid.y;
	mov.u32 	%r16, %tid.y;
	mad.lo.s32 	%r17, %r14, %r15, %r16;
	setp.ge.s32 	%p1, %r1, %r9;
	setp.ge.s32 	%p2, %r17, %r10;
	or.pred  	%p3, %p1, %p2;
	@%p3 bra 	$L__BB0_6;
	setp.lt.s32 	%p4, %r8, 1;
	@%p4 bra 	$L__BB0_5;
	mul.lo.s32 	%r3, %r8, %r1;
	mul.lo.s32 	%r4, %r8, %r17;
	cvta.to.global.u64 	%rd1, %rd3;
	cvta.to.global.u64 	%rd2, %rd4;
	mov.b32 	%r23, 0;
	bra.uni 	$L__BB0_4;
$L__BB0_3:
	add.s32 	%r23, %r23, 1;
	setp.eq.s32 	%p6, %r23, %r8;
	@%p6 bra 	$L__BB0_5;
$L__BB0_4:
	add.s32 	%r19, %r23, %r3;
	cvt.s64.s32 	%rd6, %r19;
	add.s64 	%rd7, %rd1, %rd6;
	ld.global.u8 	%rs1, [%rd7];
	add.s32 	%r20, %r23, %r4;
	cvt.u64.u32 	%rd8, %r20;
	add.s64 	%rd9, %rd2, %rd8;
	ld.global.u8 	%rs2, [%rd9];
	setp.eq.s16 	%p5, %rs1, %rs2;
	@%p5 bra 	$L__BB0_3;
	bra.uni 	$L__BB0_6;
$L__BB0_5:
	mad.lo.s32 	%r21, %r10, %r1, %r17;
	cvta.to.global.u64 	%rd10, %rd5;
	mul.wide.s32 	%rd11, %r21, 4;
	add.s64 	%rd12, %rd10, %rd11;
	atom.global.add.u32 	%r22, [%rd12], 1;
$L__BB0_6:
	ret;

}


// ===== COMPILED SASS (sm_100) =====

	.target	sm_100

	.elftype	@"ET_EXEC"


//--------------------- .note.nv.tkinfo           --------------------------
	.section	.note.nv.tkinfo,"",@"SHT_NOTE"
	.sectionflags	@"SHF_NOTE_NV_TKINFO"
	.tkinfo
        /*0018*/ 	.word	0x00000002
        /*0030*/ 	.string	""
        /*0030*/ 	.string	"ptxas"
        /*0030*/ 	.string	"Cuda compilation tools, release 13.0, V13.0.88"
        /*0030*/ 	.string	"Build cuda_13.0.r13.0/compiler.36424714_0"
        /*0030*/ 	.string	"-arch sm_100 -m 64 "



//--------------------- .note.nv.cuinfo           --------------------------
	.section	.note.nv.cuinfo,"",@"SHT_NOTE"
	.sectionflags	@"SHF_NOTE_NV_CUINFO"
        /*0018*/ 	.short	0x0002
        /*001a*/ 	.short	0x0064
        /*001c*/ 	.short	0x0082
	.zero		2


//--------------------- .nv.info                  --------------------------
	.section	.nv.info,"",@"SHT_CUDA_INFO"
	.align	4


	//----- nvinfo : EIATTR_REGCOUNT
	.align		4
        /*0000*/ 	.byte	0x04, 0x2f
        /*0002*/ 	.short	(.L_1 - .L_0)
	.align		4
.L_0:
        /*0004*/ 	.word	index@(_Z15innerJoinKernelPKcS0_Piiii)
        /*0008*/ 	.word	0x0000000a


	//----- nvinfo : EIATTR_FRAME_SIZE
	.align		4
.L_1:
        /*000c*/ 	.byte	0x04, 0x11
        /*000e*/ 	.short	(.L_3 - .L_2)
	.align		4
.L_2:
        /*0010*/ 	.word	index@(_Z15innerJoinKernelPKcS0_Piiii)
        /*0014*/ 	.word	0x00000000


	//----- nvinfo : EIATTR_MIN_STACK_SIZE
	.align		4
.L_3:
        /*0018*/ 	.byte	0x04, 0x12
        /*001a*/ 	.short	(.L_5 - .L_4)
	.align		4
.L_4:
        /*001c*/ 	.word	index@(_Z15innerJoinKernelPKcS0_Piiii)
        /*0020*/ 	.word	0x00000000
.L_5:


//--------------------- .nv.compat                --------------------------
	.section	.nv.compat,"",@"SHT_CUDA_COMPAT_INFO"
	.align	4
        /*0000*/ 	.byte	0x02, 0x09, 0x00, 0x00, 0x02, 0x02, 0x01, 0x00, 0x02, 0x05, 0x05, 0x00, 0x03, 0x07, 0x01, 0x01
        /*0010*/ 	.byte	0x02, 0x03, 0x00, 0x00, 0x02, 0x06, 0x01, 0x00, 0x04, 0x0b, 0x08, 0x00, 0x09, 0x00, 0x00, 0x00
        /*0020*/ 	.byte	0x00, 0x00, 0x00, 0x00


//--------------------- .nv.info._Z15innerJoinKernelPKcS0_Piiii --------------------------
	.section	.nv.info._Z15innerJoinKernelPKcS0_Piiii,"",@"SHT_CUDA_INFO"
	.sectionflags	@""
	.align	4


	//----- nvinfo : EIATTR_CUDA_API_VERSION
	.align		4
        /*0000*/ 	.byte	0x04, 0x37
        /*0002*/ 	.short	(.L_7 - .L_6)
.L_6:
        /*0004*/ 	.word	0x00000082


	//----- nvinfo : EIATTR_KPARAM_INFO
	.align		4
.L_7:
        /*0008*/ 	.byte	0x04, 0x17
        /*000a*/ 	.short	(.L_9 - .L_8)
.L_8:
        /*000c*/ 	.word	0x00000000
        /*0010*/ 	.short	0x0005
        /*0012*/ 	.short	0x0020
        /*0014*/ 	.byte	0x00, 0xf0, 0x11, 0x00


	//----- nvinfo : EIATTR_KPARAM_INFO
	.align		4
.L_9:
        /*0018*/ 	.byte	0x04, 0x17
        /*001a*/ 	.short	(.L_11 - .L_10)
.L_10:
        /*001c*/ 	.word	0x00000000
        /*0020*/ 	.short	0x0004
        /*0022*/ 	.short	0x001c
        /*0024*/ 	.byte	0x00, 0xf0, 0x11, 0x00


	//----- nvinfo : EIATTR_KPARAM_INFO
	.align		4
.L_11:
        /*0028*/ 	.byte	0x04, 0x17
        /*002a*/ 	.short	(.L_13 - .L_12)
.L_12:
        /*002c*/ 	.word	0x00000000
        /*0030*/ 	.short	0x0003
        /*0032*/ 	.short	0x0018
        /*0034*/ 	.byte	0x00, 0xf0, 0x11, 0x00


	//----- nvinfo : EIATTR_KPARAM_INFO
	.align		4
.L_13:
        /*0038*/ 	.byte	0x04, 0x17
        /*003a*/ 	.short	(.L_15 - .L_14)
.L_14:
        /*003c*/ 	.word	0x00000000
        /*0040*/ 	.short	0x0002
        /*0042*/ 	.short	0x0010
        /*0044*/ 	.byte	0x00, 0xf5, 0x21, 0x00


	//----- nvinfo : EIATTR_KPARAM_INFO
	.align		4
.L_15:
        /*0048*/ 	.byte	0x04, 0x17
        /*004a*/ 	.short	(.L_17 - .L_16)
.L_16:
        /*004c*/ 	.word	0x00000000
        /*0050*/ 	.short	0x0001
        /*0052*/ 	.short	0x0008
        /*0054*/ 	.byte	0x00, 0xf5, 0x21, 0x00


	//----- nvinfo : EIATTR_KPARAM_INFO
	.align		4
.L_17:
        /*0058*/ 	.byte	0x04, 0x17
        /*005a*/ 	.short	(.L_19 - .L_18)
.L_18:
        /*005c*/ 	.word	0x00000000
        /*0060*/ 	.short	0x0000
        /*0062*/ 	.short	0x0000
        /*0064*/ 	.byte	0x00, 0xf5, 0x21, 0x00


	//----- nvinfo : EIATTR_SPARSE_MMA_MASK
	.align		4
.L_19:
        /*0068*/ 	.byte	0x03, 0x50
        /*006a*/ 	.short	0x0000


	//----- nvinfo : EIATTR_MAXREG_COUNT
	.align		4
        /*006c*/ 	.byte	0x03, 0x1b
        /*006e*/ 	.short	0x00ff


	//----- nvinfo : EIATTR_MERCURY_ISA_VERSION
	.align		4
        /*0070*/ 	.byte	0x03, 0x5f
        /*0072*/ 	.short	0x0101


	//----- nvinfo : EIATTR_VRC_CTA_INIT_COUNT
	.align		4
        /*0074*/ 	.byte	0x02, 0x4a
	.zero		1
	.zero		1


	//----- nvinfo : EIATTR_EXIT_INSTR_OFFSETS
	.align		4
        /*0078*/ 	.byte	0x04, 0x1c
        /*007a*/ 	.short	(.L_21 - .L_20)


	//   ....[0]....
.L_20:
        /*007c*/ 	.word	0x000000c0


	//   ....[1]....
        /*0080*/ 	.word	0x000001f0


	//   ....[2]....
        /*0084*/ 	.word	0x00000270


	//----- nvinfo : EIATTR_CBANK_PARAM_SIZE
	.align		4
.L_21:
        /*0088*/ 	.byte	0x03, 0x19
        /*008a*/ 	.short	0x0024


	//----- nvinfo : EIATTR_PARAM_CBANK
	.align		4
        /*008c*/ 	.byte	0x04, 0x0a
        /*008e*/ 	.short	(.L_23 - .L_22)
	.align		4
.L_22:
        /*0090*/ 	.word	index@(.nv.constant0._Z15innerJoinKernelPKcS0_Piiii)
        /*0094*/ 	.short	0x0380
        /*0096*/ 	.short	0x0024


	//----- nvinfo : EIATTR_SW_WAR
	.align		4
.L_23:
        /*0098*/ 	.byte	0x04, 0x36
        /*009a*/ 	.short	(.L_25 - .L_24)
.L_24:
        /*009c*/ 	.word	0x00000008
.L_25:


//--------------------- .nv.callgraph             --------------------------
	.section	.nv.callgraph,"",@"SHT_CUDA_CALLGRAPH"
	.align	4
	.sectionentsize	8
	.align		4
        /*0000*/ 	.word	0x00000000
	.align		4
        /*0004*/ 	.word	0xffffffff
	.align		4
        /*0008*/ 	.word	0x00000000
	.align		4
        /*000c*/ 	.word	0xfffffffe
	.align		4
        /*0010*/ 	.word	0x00000000
	.align		4
        /*0014*/ 	.word	0xfffffffd
	.align		4
        /*0018*/ 	.word	0x00000000
	.align		4
        /*001c*/ 	.word	0xfffffffc


//--------------------- .text._Z15innerJoinKernelPKcS0_Piiii --------------------------
	.section	.text._Z15innerJoinKernelPKcS0_Piiii,"ax",@progbits
	.align	128
        .global         _Z15innerJoinKernelPKcS0_Piiii
        .type           _Z15innerJoinKernelPKcS0_Piiii,@function
        .size           _Z15innerJoinKernelPKcS0_Piiii,(.L_x_3 - _Z15innerJoinKernelPKcS0_Piiii)
        .other          _Z15innerJoinKernelPKcS0_Piiii,@"STO_CUDA_ENTRY STV_DEFAULT"
_Z15innerJoinKernelPKcS0_Piiii:
.text._Z15innerJoinKernelPKcS0_Piiii:
[----:B------:R-:W-:Y:S01]  /*0000*/  LDC R1, c[0x0][0x37c] ;  /* 0x0000df00ff017b82 */ /* 0x000fe20000000800 */
[----:B------:R-:W0:Y:S07]  /*0010*/  S2R R2, SR_TID.Y ;  /* 0x0000000000027919 */ /* 0x000e2e0000002200 */
[----:B------:R-:W1:Y:S01]  /*0020*/  LDC R0, c[0x0][0x360] ;  /* 0x0000d800ff007b82 */ /* 0x000e620000000800 */
[----:B------:R-:W2:Y:S01]  /*0030*/  LDCU.64 UR6, c[0x0][0x398] ;  /* 0x00007300ff0677ac */ /* 0x000ea20008000a00 */
[----:B------:R-:W1:Y:S06]  /*0040*/  S2R R3, SR_TID.X ;  /* 0x0000000000037919 */ /* 0x000e6c0000002100 */
[----:B------:R-:W0:Y:S08]  /*0050*/  S2UR UR5, SR_CTAID.Y ;  /* 0x00000000000579c3 */ /* 0x000e300000002600 */
[----:B------:R-:W0:Y:S08]  /*0060*/  LDC R7, c[0x0][0x364] ;  /* 0x0000d900ff077b82 */ /* 0x000e300000000800 */
[----:B------:R-:W1:Y:S01]  /*0070*/  S2UR UR4, SR_CTAID.X ;  /* 0x00000000000479c3 */ /* 0x000e620000002500 */
[----:B0-----:R-:W-:-:S05]  /*0080*/  IMAD R7, R7, UR5, R2 ;  /* 0x0000000507077c24 */ /* 0x001fca000f8e0202 */
[----:B--2---:R-:W-:Y:S01]  /*0090*/  ISETP.GE.AND P0, PT, R7, UR7, PT ;  /* 0x0000000707007c0c */ /* 0x004fe2000bf06270 */
[----:B-1----:R-:W-:-:S05]  /*00a0*/  IMAD R0, R0, UR4, R3 ;  /* 0x0000000400007c24 */ /* 0x002fca000f8e0203 */
[----:B------:R-:W-:-:S13]  /*00b0*/  ISETP.GE.OR P0, PT, R0, UR6, P0 ;  /* 0x0000000600007c0c */ /* 0x000fda0008706670 */
[----:B------:R-:W-:Y:S05]  /*00c0*/  @P0 EXIT ;  /* 0x000000000000094d */ /* 0x000fea0003800000 */
[----:B------:R-:W0:Y:S01]  /*00d0*/  LDCU UR4, c[0x0][0x3a0] ;  /* 0x00007400ff0477ac */ /* 0x000e220008000800 */
[----:B------:R-:W1:Y:S01]  /*00e0*/  LDCU.64 UR6, c[0x0][0x358] ;  /* 0x00006b00ff0677ac */ /* 0x000e620008000a00 */
[----:B0-----:R-:W-:-:S09]  /*00f0*/  UISETP.GE.AND UP0, UPT, UR4, 0x1, UPT ;  /* 0x000000010400788c */ /* 0x001fd2000bf06270 */
[----:B-1----:R-:W-:Y:S05]  /*0100*/  BRA.U !UP0, `(.L_x_0) ;  /* 0x0000000108407547 */ /* 0x002fea000b800000 */
[----:B------:R-:W0:Y:S01]  /*0110*/  LDC R6, c[0x0][0x3a0] ;  /* 0x0000e800ff067b82 */ /* 0x000e220000000800 */
[----:B------:R-:W1:Y:S01]  /*0120*/  LDCU.128 UR8, c[0x0][0x380] ;  /* 0x00007000ff0877ac */ /* 0x000e620008000c00 */
[----:B------:R-:W-:-:S05]  /*0130*/  UMOV UR4, URZ ;  /* 0x000000ff00047c82 */ /* 0x000fca0008000000 */
.L_x_1:
[-C--:B0-----:R-:W-:Y:S02]  /*0140*/  IMAD R4, R7, R6.reuse, UR4 ;  /* 0x0000000407047e24 */ /* 0x081fe4000f8e0206 */
[----:B------:R-:W-:-:S03]  /*0150*/  IMAD R3, R0, R6, UR4 ;  /* 0x0000000400037e24 */ /* 0x000fc6000f8e0206 */
[----:B-1----:R-:W-:Y:S02]  /*0160*/  IADD3 R4, P1, PT, R4, UR10, RZ ;  /* 0x0000000a04047c10 */ /* 0x002fe4000ff3e0ff */
[----:B------:R-:W-:-:S03]  /*0170*/  IADD3 R2, P0, PT, R3, UR8, RZ ;  /* 0x0000000803027c10 */ /* 0x000fc6000ff1e0ff */
[----:B------:R-:W-:Y:S01]  /*0180*/  IMAD.X R5, RZ, RZ, UR11, P1 ;  /* 0x0000000bff057e24 */ /* 0x000fe200088e06ff */
[----:B------:R-:W-:-:S05]  /*0190*/  LEA.HI.X.SX32 R3, R3, UR9, 0x1, P0 ;  /* 0x0000000903037c11 */ /* 0x000fca00080f0eff */
[----:B------:R-:W2:Y:S04]  /*01a0*/  LDG.E.U8 R2, desc[UR6][R2.64] ;  /* 0x0000000602027981 */ /* 0x000ea8000c1e1100 */
[----:B------:R-:W2:Y:S01]  /*01b0*/  LDG.E.U8 R5, desc[UR6][R4.64] ;  /* 0x0000000604057981 */ /* 0x000ea2000c1e1100 */
[----:B------:R-:W-:-:S06]  /*01c0*/  UIADD3 UR4, UPT, UPT, UR4, 0x1, URZ ;  /* 0x0000000104047890 */ /* 0x000fcc000fffe0ff */
[----:B------:R-:W-:Y:S02]  /*01d0*/  ISETP.NE.AND P1, PT, R6, UR4, PT ;  /* 0x0000000406007c0c */ /* 0x000fe4000bf25270 */
[----:B--2---:R-:W-:-:S13]  /*01e0*/  ISETP.NE.AND P0, PT, R2, R5, PT ;  /* 0x000000050200720c */ /* 0x004fda0003f05270 */
[----:B------:R-:W-:Y:S05]  /*01f0*/  @P0 EXIT ;  /* 0x000000000000094d */ /* 0x000fea0003800000 */
[----:B------:R-:W-:Y:S05]  /*0200*/  @P1 BRA `(.L_x_1) ;  /* 0xfffffffc00cc1947 */ /* 0x000fea000383ffff */
.L_x_0:
[----:B------:R-:W0:Y:S01]  /*0210*/  LDC.64 R2, c[0x0][0x390] ;  /* 0x0000e400ff027b82 */ /* 0x000e220000000a00 */
[----:B------:R-:W1:Y:S01]  /*0220*/  LDCU UR5, c[0x0][0x39c] ;  /* 0x00007380ff0577ac */ /* 0x000e620008000800 */
[----:B------:R-:W-:Y:S02]  /*0230*/  HFMA2 R5, -RZ, RZ, 0, 5.9604644775390625e-08 ;  /* 0x00000001ff057431 */ /* 0x000fe400000001ff */
[----:B-1----:R-:W-:-:S04]  /*0240*/  IMAD R7, R0, UR5, R7 ;  /* 0x0000000500077c24 */ /* 0x002fc8000f8e0207 */
[----:B0-----:R-:W-:-:S05]  /*0250*/  IMAD.WIDE R2, R7, 0x4, R2 ;  /* 0x0000000407027825 */ /* 0x001fca00078e0202 */
[----:B------:R-:W-:Y:S01]  /*0260*/  REDG.E.ADD.STRONG.GPU desc[UR6][R2.64], R5 ;  /* 0x000000050200798e */ /* 0x000fe2000c12e106 */
[----:B------:R-:W-:Y:S05]  /*0270*/  EXIT ;  /* 0x000000000000794d */ /* 0x000fea0003800000 */
.L_x_2:
[----:B------:R-:W-:-:S00]  /*0280*/  BRA `(.L_x_2) ;  /* 0xfffffffc00fc7947 */ /* 0x000fc0000383ffff */
[----:B------:R-:W-:-:S00]  /*0290*/  NOP ;  /* 0x0000000000007918 */ /* 0x000fc00000000000 */
        /* <DEDUP_REMOVED lines=14> */
.L_x_3:


//--------------------- .nv.shared.reserved.0     --------------------------
	.section	.nv.shared.reserved.0,"aw",@nobits
	.weak		__nv_reservedSMEM_offset_0_alias
	.size		__nv_reservedSMEM_offset_0_alias, 0, 64
	.other		__nv_reservedSMEM_offset_0_alias,@"STO_CUDA_RESERVED_SHARED STV_DEFAULT"
__nv_reservedSMEM_offset_0_alias:
	.zero		0
	.zero		64


//--------------------- .nv.constant0._Z15innerJoinKernelPKcS0_Piiii --------------------------
	.section	.nv.constant0._Z15innerJoinKernelPKcS0_Piiii,"a",@progbits
	.sectionflags	@""
	.align	4
.nv.constant0._Z15innerJoinKernelPKcS0_Piiii:
	.zero		932


//--------------------- SYMBOLS --------------------------

	.type		.nv.reservedSmem.offset0,@object
	.size		.nv.reservedSmem.offset0,0x4
